//
// Generated by NVIDIA NVVM Compiler
//
// Compiler Build ID: CL-36424714
// Cuda compilation tools, release 13.0, V13.0.88
// Based on NVVM 20.0.0
//

.version 9.0
.target sm_100
.address_size 64

	// .globl	_Z9vectorAddPKfS0_Pf

.visible .entry _Z9vectorAddPKfS0_Pf(
	.param .u64 .ptr .align 1 _Z9vectorAddPKfS0_Pf_param_0,
	.param .u64 .ptr .align 1 _Z9vectorAddPKfS0_Pf_param_1,
	.param .u64 .ptr .align 1 _Z9vectorAddPKfS0_Pf_param_2
)
{
	.reg .pred 	%p<2>;
	.reg .b32 	%r<5>;
	.reg .b32 	%f<4>;
	.reg .b64 	%rd<11>;

	ld.param.u64 	%rd1, [_Z9vectorAddPKfS0_Pf_param_0];
	ld.param.u64 	%rd2, [_Z9vectorAddPKfS0_Pf_param_1];
	ld.param.u64 	%rd3, [_Z9vectorAddPKfS0_Pf_param_2];
	mov.u32 	%r2, %ctaid.x;
	mov.u32 	%r3, %ntid.x;
	mov.u32 	%r4, %tid.x;
	mad.lo.s32 	%r1, %r2, %r3, %r4;
	setp.gt.s32 	%p1, %r1, 1023;
	@%p1 bra 	$L__BB0_2;
	cvta.to.global.u64 	%rd4, %rd1;
	cvta.to.global.u64 	%rd5, %rd2;
	cvta.to.global.u64 	%rd6, %rd3;
	mul.wide.s32 	%rd7, %r1, 4;
	add.s64 	%rd8, %rd4, %rd7;
	ld.global.f32 	%f1, [%rd8];
	add.s64 	%rd9, %rd5, %rd7;
	ld.global.f32 	%f2, [%rd9];
	add.f32 	%f3, %f1, %f2;
	add.s64 	%rd10, %rd6, %rd7;
	st.global.f32 	[%rd10], %f3;
$L__BB0_2:
	ret;

}


// ===== COMPILED SASS (sm_100) =====

	.target	sm_100

	.elftype	@"ET_EXEC"


//--------------------- .note.nv.tkinfo           --------------------------
	.section	.note.nv.tkinfo,"",@"SHT_NOTE"
	.sectionflags	@"SHF_NOTE_NV_TKINFO"
	.tkinfo
        /*0018*/ 	.word	0x00000002
        /*0030*/ 	.string	""
        /*0030*/ 	.string	"ptxas"
        /*0030*/ 	.string	"Cuda compilation tools, release 13.0, V13.0.88"
        /*0030*/ 	.string	"Build cuda_13.0.r13.0/compiler.36424714_0"
        /*0030*/ 	.string	"-arch sm_100 -m 64 "



//--------------------- .note.nv.cuinfo           --------------------------
	.section	.note.nv.cuinfo,"",@"SHT_NOTE"
	.sectionflags	@"SHF_NOTE_NV_CUINFO"
        /*0018*/ 	.short	0x0002
        /*001a*/ 	.short	0x0064
        /*001c*/ 	.short	0x0082
	.zero		2


//--------------------- .nv.info                  --------------------------
	.section	.nv.info,"",@"SHT_CUDA_INFO"
	.align	4


	//----- nvinfo : EIATTR_REGCOUNT
	.align		4
        /*0000*/ 	.byte	0x04, 0x2f
        /*0002*/ 	.short	(.L_1 - .L_0)
	.align		4
.L_0:
        /*0004*/ 	.word	index@(_Z9vectorAddPKfS0_Pf)
        /*0008*/ 	.word	0x0000000c


	//----- nvinfo : EIATTR_FRAME_SIZE
	.align		4
.L_1:
        /*000c*/ 	.byte	0x04, 0x11
        /*000e*/ 	.short	(.L_3 - .L_2)
	.align		4
.L_2:
        /*0010*/ 	.word	index@(_Z9vectorAddPKfS0_Pf)
        /*0014*/ 	.word	0x00000000


	//----- nvinfo : EIATTR_MIN_STACK_SIZE
	.align		4
.L_3:
        /*0018*/ 	.byte	0x04, 0x12
        /*001a*/ 	.short	(.L_5 - .L_4)
	.align		4
.L_4:
        /*001c*/ 	.word	index@(_Z9vectorAddPKfS0_Pf)
        /*0020*/ 	.word	0x00000000
.L_5:


//--------------------- .nv.compat                --------------------------
	.section	.nv.compat,"",@"SHT_CUDA_COMPAT_INFO"
	.align	4
        /*0000*/ 	.byte	0x02, 0x09, 0x00, 0x00, 0x02, 0x02, 0x01, 0x00, 0x02, 0x05, 0x05, 0x00, 0x03, 0x07, 0x01, 0x01
        /*0010*/ 	.byte	0x02, 0x03, 0x00, 0x00, 0x02, 0x06, 0x01, 0x00, 0x04, 0x0b, 0x08, 0x00, 0x09, 0x00, 0x00, 0x00
        /*0020*/ 	.byte	0x00, 0x00, 0x00, 0x00


//--------------------- .nv.info._Z9vectorAddPKfS0_Pf --------------------------
	.section	.nv.info._Z9vectorAddPKfS0_Pf,"",@"SHT_CUDA_INFO"
	.sectionflags	@""
	.align	4


	//----- nvinfo : EIATTR_CUDA_API_VERSION
	.align		4
        /*0000*/ 	.byte	0x04, 0x37
        /*0002*/ 	.short	(.L_7 - .L_6)
.L_6:
        /*0004*/ 	.word	0x00000082


	//----- nvinfo : EIATTR_KPARAM_INFO
	.align		4
.L_7:
        /*0008*/ 	.byte	0x04, 0x17
        /*000a*/ 	.short	(.L_9 - .L_8)
.L_8:
        /*000c*/ 	.word	0x00000000
        /*0010*/ 	.short	0x0002
        /*0012*/ 	.short	0x0010
        /*0014*/ 	.byte	0x00, 0xf5, 0x21, 0x00


	//----- nvinfo : EIATTR_KPARAM_INFO
	.align		4
.L_9:
        /*0018*/ 	.byte	0x04, 0x17
        /*001a*/ 	.short	(.L_11 - .L_10)
.L_10:
        /*001c*/ 	.word	0x00000000
        /*0020*/ 	.short	0x0001
        /*0022*/ 	.short	0x0008
        /*0024*/ 	.byte	0x00, 0xf5, 0x21, 0x00


	//----- nvinfo : EIATTR_KPARAM_INFO
	.align		4
.L_11:
        /*0028*/ 	.byte	0x04, 0x17
        /*002a*/ 	.short	(.L_13 - .L_12)
.L_12:
        /*002c*/ 	.word	0x00000000
        /*0030*/ 	.short	0x0000
        /*0032*/ 	.short	0x0000
        /*0034*/ 	.byte	0x00, 0xf5, 0x21, 0x00


	//----- nvinfo : EIATTR_SPARSE_MMA_MASK
	.align		4
.L_13:
        /*0038*/ 	.byte	0x03, 0x50
        /*003a*/ 	.short	0x0000


	//----- nvinfo : EIATTR_MAXREG_COUNT
	.align		4
        /*003c*/ 	.byte	0x03, 0x1b
        /*003e*/ 	.short	0x00ff


	//----- nvinfo : EIATTR_MERCURY_ISA_VERSION
	.align		4
        /*0040*/ 	.byte	0x03, 0x5f
        /*0042*/ 	.short	0x0101


	//----- nvinfo : EIATTR_VRC_CTA_INIT_COUNT
	.align		4
        /*0044*/ 	.byte	0x02, 0x4a
	.zero		1
	.zero		1


	//----- nvinfo : EIATTR_EXIT_INSTR_OFFSETS
	.align		4
        /*0048*/ 	.byte	0x04, 0x1c
        /*004a*/ 	.short	(.L_15 - .L_14)


	//   ....[0]....
.L_14:
        /*004c*/ 	.word	0x00000060


	//   ....[1]....
        /*0050*/ 	.word	0x00000120


	//----- nvinfo : EIATTR_CBANK_PARAM_SIZE
	.align		4
.L_15:
        /*0054*/ 	.byte	0x03, 0x19
        /*0056*/ 	.short	0x0018


	//----- nvinfo : EIATTR_PARAM_CBANK
	.align		4
        /*0058*/ 	.byte	0x04, 0x0a
        /*005a*/ 	.short	(.L_17 - .L_16)
	.align		4
.L_16:
        /*005c*/ 	.word	index@(.nv.constant0._Z9vectorAddPKfS0_Pf)
        /*0060*/ 	.short	0x0380
        /*0062*/ 	.short	0x0018


	//----- nvinfo : EIATTR_SW_WAR
	.align		4
.L_17:
        /*0064*/ 	.byte	0x04, 0x36
        /*0066*/ 	.short	(.L_19 - .L_18)
.L_18:
        /*0068*/ 	.word	0x00000008
.L_19:


//--------------------- .nv.callgraph             --------------------------
	.section	.nv.callgraph,"",@"SHT_CUDA_CALLGRAPH"
	.align	4
	.sectionentsize	8
	.align		4
        /*0000*/ 	.word	0x00000000
	.align		4
        /*0004*/ 	.word	0xffffffff
	.align		4
        /*0008*/ 	.word	0x00000000
	.align		4
        /*000c*/ 	.word	0xfffffffe
	.align		4
        /*0010*/ 	.word	0x00000000
	.align		4
        /*0014*/ 	.word	0xfffffffd
	.align		4
        /*0018*/ 	.word	0x00000000
	.align		4
        /*001c*/ 	.word	0xfffffffc


//--------------------- .text._Z9vectorAddPKfS0_Pf --------------------------
	.section	.text._Z9vectorAddPKfS0_Pf,"ax",@progbits
	.align	128
        .global         _Z9vectorAddPKfS0_Pf
        .type           _Z9vectorAddPKfS0_Pf,@function
        .size           _Z9vectorAddPKfS0_Pf,(.L_x_1 - _Z9vectorAddPKfS0_Pf)
        .other          _Z9vectorAddPKfS0_Pf,@"STO_CUDA_ENTRY STV_DEFAULT"
_Z9vectorAddPKfS0_Pf:
.text._Z9vectorAddPKfS0_Pf:
[----:B------:R-:W-:Y:S01]  /*0000*/  LDC R1, c[0x0][0x37c] ;  /* 0x0000df00ff017b82 */ /* 0x000fe20000000800 */
[----:B------:R-:W0:Y:S07]  /*0010*/  S2R R0, SR_TID.X ;  /* 0x0000000000007919 */ /* 0x000e2e0000002100 */
[----:B------:R-:W0:Y:S08]  /*0020*/  S2UR UR4, SR_CTAID.X ;  /* 0x00000000000479c3 */ /* 0x000e300000002500 */
[----:B------:R-:W0:Y:S02]  /*0030*/  LDC R9, c[0x0][0x360] ;  /* 0x0000d800ff097b82 */ /* 0x000e240000000800 */
[----:B0-----:R-:W-:-:S05]  /*0040*/  IMAD R9, R9, UR4, R0 ;  /* 0x0000000409097c24 */ /* 0x001fca000f8e0200 */
[----:B------:R-:W-:-:S13]  /*0050*/  ISETP.GT.AND P0, PT, R9, 0x3ff, PT ;  /* 0x000003ff0900780c */ /* 0x000fda0003f04270 */
[----:B------:R-:W-:Y:S05]  /*0060*/  @P0 EXIT ;  /* 0x000000000000094d */ /* 0x000fea0003800000 */
[----:B------:R-:W0:Y:S01]  /*0070*/  LDC.64 R2, c[0x0][0x380] ;  /* 0x0000e000ff027b82 */ /* 0x000e220000000a00 */
[----:B------:R-:W1:Y:S07]  /*0080*/  LDCU.64 UR4, c[0x0][0x358] ;  /* 0x00006b00ff0477ac */ /* 0x000e6e0008000a00 */
[----:B------:R-:W2:Y:S08]  /*0090*/  LDC.64 R4, c[0x0][0x388] ;  /* 0x0000e200ff047b82 */ /* 0x000eb00000000a00 */
[----:B------:R-:W3:Y:S01]  /*00a0*/  LDC.64 R6, c[0x0][0x390] ;  /* 0x0000e400ff067b82 */ /* 0x000ee20000000a00 */
[----:B0-----:R-:W-:-:S06]  /*00b0*/  IMAD.WIDE R2, R9, 0x4, R2 ;  /* 0x0000000409027825 */ /* 0x001fcc00078e0202 */
[----:B-1----:R-:W4:Y:S01]  /*00c0*/  LDG.E R2, desc[UR4][R2.64] ;  /* 0x0000000402027981 */ /* 0x002f22000c1e1900 */
[----:B--2---:R-:W-:-:S06]  /*00d0*/  IMAD.WIDE R4, R9, 0x4, R4 ;  /* 0x0000000409047825 */ /* 0x004fcc00078e0204 */
[----:B------:R-:W4:Y:S01]  /*00e0*/  LDG.E R5, desc[UR4][R4.64] ;  /* 0x0000000404057981 */ /* 0x000f22000c1e1900 */
[----:B---3--:R-:W-:-:S04]  /*00f0*/  IMAD.WIDE R6, R9, 0x4, R6 ;  /* 0x0000000409067825 */ /* 0x008fc800078e0206 */
[----:B----4-:R-:W-:-:S05]  /*0100*/  FADD R9, R2, R5 ;  /* 0x0000000502097221 */ /* 0x010fca0000000000 */
[----:B------:R-:W-:Y:S01]  /*0110*/  STG.E desc[UR4][R6.64], R9 ;  /* 0x0000000906007986 */ /* 0x000fe2000c101904 */
[----:B------:R-:W-:Y:S05]  /*0120*/  EXIT ;  /* 0x000000000000794d */ /* 0x000fea0003800000 */
.L_x_0:
[----:B------:R-:W-:-:S00]  /*0130*/  BRA `(.L_x_0) ;  /* 0xfffffffc00fc7947 */ /* 0x000fc0000383ffff */
[----:B------:R-:W-:-:S00]  /*0140*/  NOP ;  /* 0x0000000000007918 */ /* 0x000fc00000000000 */
        /* <DEDUP_REMOVED lines=11> */
.L_x_1:


//--------------------- .nv.shared.reserved.0     --------------------------
	.section	.nv.shared.reserved.0,"aw",@nobits
	.weak		__nv_reservedSMEM_offset_0_alias
	.size		__nv_reservedSMEM_offset_0_alias, 0, 64
	.other		__nv_reservedSMEM_offset_0_alias,@"STO_CUDA_RESERVED_SHARED STV_DEFAULT"
__nv_reservedSMEM_offset_0_alias:
	.zero		0
	.zero		64


//--------------------- .nv.constant0._Z9vectorAddPKfS0_Pf --------------------------
	.section	.nv.constant0._Z9vectorAddPKfS0_Pf,"a",@progbits
	.sectionflags	@""
	.align	4
.nv.constant0._Z9vectorAddPKfS0_Pf:
	.zero		920


//--------------------- SYMBOLS --------------------------

	.type		.nv.reservedSmem.offset0,@object
	.size		.nv.reservedSmem.offset0,0x4
